//
// Generated by NVIDIA NVVM Compiler
//
// Compiler Build ID: CL-36424714
// Cuda compilation tools, release 13.0, V13.0.88
// Based on NVVM 20.0.0
//

.version 9.0
.target sm_100
.address_size 64

	// .globl	_Z19non_max_supp_kernelPhS_S_ii
.extern .shared .align 16 .b8 l_mem[];

.visible .entry _Z19non_max_supp_kernelPhS_S_ii(
	.param .u64 .ptr .align 1 _Z19non_max_supp_kernelPhS_S_ii_param_0,
	.param .u64 .ptr .align 1 _Z19non_max_supp_kernelPhS_S_ii_param_1,
	.param .u64 .ptr .align 1 _Z19non_max_supp_kernelPhS_S_ii_param_2,
	.param .u32 _Z19non_max_supp_kernelPhS_S_ii_param_3,
	.param .u32 _Z19non_max_supp_kernelPhS_S_ii_param_4
)
{
	.reg .pred 	%p<22>;
	.reg .b16 	%rs<7>;
	.reg .b32 	%r<82>;
	.reg .b64 	%rd<33>;

	ld.param.u64 	%rd7, [_Z19non_max_supp_kernelPhS_S_ii_param_0];
	ld.param.u64 	%rd8, [_Z19non_max_supp_kernelPhS_S_ii_param_1];
	ld.param.u64 	%rd6, [_Z19non_max_supp_kernelPhS_S_ii_param_2];
	ld.param.u32 	%r12, [_Z19non_max_supp_kernelPhS_S_ii_param_4];
	cvta.to.global.u64 	%rd1, %rd8;
	cvta.to.global.u64 	%rd2, %rd7;
	mov.u32 	%r1, %ntid.x;
	mov.u32 	%r13, %ctaid.y;
	mov.u32 	%r14, %ntid.y;
	mov.u32 	%r2, %tid.y;
	add.s32 	%r3, %r2, 1;
	mad.lo.s32 	%r15, %r13, %r14, %r3;
	mov.u32 	%r16, %ctaid.x;
	mov.u32 	%r4, %tid.x;
	mad.lo.s32 	%r17, %r16, %r1, %r4;
	mad.lo.s32 	%r18, %r12, %r15, %r17;
	add.s32 	%r5, %r4, 1;
	add.s32 	%r6, %r18, 1;
	cvt.s64.s32 	%rd9, %r6;
	add.s64 	%rd3, %rd2, %rd9;
	ld.global.u8 	%r19, [%rd3];
	add.s32 	%r7, %r1, 2;
	mad.lo.s32 	%r8, %r7, %r2, %r7;
	add.s32 	%r20, %r8, %r4;
	shl.b32 	%r21, %r20, 2;
	mov.u32 	%r22, l_mem;
	add.s32 	%r9, %r22, %r21;
	st.shared.u32 	[%r9+4], %r19;
	setp.ne.s32 	%p1, %r2, 0;
	@%p1 bra 	$L__BB0_5;
	sub.s32 	%r37, %r6, %r12;
	cvt.s64.s32 	%rd11, %r37;
	add.s64 	%rd4, %rd2, %rd11;
	ld.global.u8 	%r38, [%rd4];
	shl.b32 	%r39, %r4, 2;
	add.s32 	%r41, %r22, %r39;
	st.shared.u32 	[%r41+4], %r38;
	setp.ne.s32 	%p6, %r4, 0;
	@%p6 bra 	$L__BB0_3;
	ld.global.u8 	%r51, [%rd4+-1];
	st.shared.u32 	[l_mem], %r51;
	bra.uni 	$L__BB0_13;
$L__BB0_3:
	setp.ne.s32 	%p7, %r5, %r1;
	@%p7 bra 	$L__BB0_10;
	ld.global.u8 	%r42, [%rd4+1];
	shl.b32 	%r43, %r1, 2;
	add.s32 	%r45, %r22, %r43;
	st.shared.u32 	[%r45+4], %r42;
	bra.uni 	$L__BB0_10;
$L__BB0_5:
	setp.ne.s32 	%p2, %r3, %r1;
	@%p2 bra 	$L__BB0_12;
	cvt.s64.s32 	%rd10, %r12;
	add.s64 	%rd5, %rd3, %rd10;
	ld.global.u8 	%r23, [%rd5];
	mad.lo.s32 	%r10, %r7, %r1, %r7;
	add.s32 	%r24, %r10, %r4;
	shl.b32 	%r25, %r24, 2;
	add.s32 	%r27, %r22, %r25;
	st.shared.u32 	[%r27+4], %r23;
	setp.ne.s32 	%p4, %r4, 0;
	@%p4 bra 	$L__BB0_8;
	ld.global.u8 	%r33, [%rd5+-1];
	shl.b32 	%r34, %r10, 2;
	add.s32 	%r36, %r22, %r34;
	st.shared.u32 	[%r36], %r33;
	bra.uni 	$L__BB0_13;
$L__BB0_8:
	setp.ne.s32 	%p5, %r5, %r1;
	@%p5 bra 	$L__BB0_10;
	ld.global.u8 	%r28, [%rd5+1];
	add.s32 	%r29, %r10, %r1;
	shl.b32 	%r30, %r29, 2;
	add.s32 	%r32, %r22, %r30;
	st.shared.u32 	[%r32+4], %r28;
$L__BB0_10:
	setp.ne.s32 	%p8, %r5, %r1;
	@%p8 bra 	$L__BB0_14;
	ld.global.u8 	%r46, [%rd3+1];
	add.s32 	%r47, %r1, %r8;
	shl.b32 	%r48, %r47, 2;
	add.s32 	%r50, %r22, %r48;
	st.shared.u32 	[%r50+4], %r46;
	bra.uni 	$L__BB0_14;
$L__BB0_12:
	setp.ne.s32 	%p3, %r4, 0;
	@%p3 bra 	$L__BB0_10;
$L__BB0_13:
	ld.global.u8 	%r52, [%rd3+-1];
	shl.b32 	%r53, %r8, 2;
	add.s32 	%r55, %r22, %r53;
	st.shared.u32 	[%r55], %r52;
$L__BB0_14:
	bar.sync 	0;
	ld.shared.u8 	%r11, [%r9+4];
	cvt.u16.u32 	%rs1, %r11;
	cvta.to.global.u64 	%rd13, %rd6;
	add.s64 	%rd14, %rd13, %rd9;
	ld.global.u8 	%rs2, [%rd14];
	setp.gt.s16 	%p9, %rs2, 89;
	@%p9 bra 	$L__BB0_20;
	setp.eq.s16 	%p12, %rs2, 0;
	@%p12 bra 	$L__BB0_23;
	setp.eq.s16 	%p13, %rs2, 45;
	@%p13 bra 	$L__BB0_17;
	bra.uni 	$L__BB0_22;
$L__BB0_17:
	mad.lo.s32 	%r72, %r2, %r7, %r4;
	shl.b32 	%r73, %r72, 2;
	add.s32 	%r75, %r22, %r73;
	ld.shared.u32 	%r76, [%r75+8];
	setp.le.s32 	%p18, %r11, %r76;
	@%p18 bra 	$L__BB0_19;
	shl.b32 	%r77, %r7, 2;
	add.s32 	%r78, %r9, %r77;
	ld.shared.u32 	%r79, [%r78];
	setp.gt.s32 	%p19, %r11, %r79;
	@%p19 bra 	$L__BB0_27;
$L__BB0_19:
	add.s64 	%rd24, %rd1, %rd9;
	mov.b16 	%rs5, 0;
	st.global.u8 	[%rd24], %rs5;
	bra.uni 	$L__BB0_36;
$L__BB0_20:
	setp.eq.s16 	%p10, %rs2, 90;
	@%p10 bra 	$L__BB0_28;
	setp.eq.s16 	%p11, %rs2, 135;
	@%p11 bra 	$L__BB0_32;
$L__BB0_22:
	add.s64 	%rd32, %rd1, %rd9;
	st.global.u8 	[%rd32], %rs1;
	bra.uni 	$L__BB0_36;
$L__BB0_23:
	ld.shared.u32 	%r80, [%r9+8];
	setp.le.s32 	%p20, %r11, %r80;
	@%p20 bra 	$L__BB0_25;
	ld.shared.u32 	%r81, [%r9];
	setp.gt.s32 	%p21, %r11, %r81;
	@%p21 bra 	$L__BB0_26;
$L__BB0_25:
	add.s64 	%rd28, %rd1, %rd9;
	mov.b16 	%rs6, 0;
	st.global.u8 	[%rd28], %rs6;
	bra.uni 	$L__BB0_36;
$L__BB0_26:
	add.s64 	%rd30, %rd1, %rd9;
	st.global.u8 	[%rd30], %rs1;
	bra.uni 	$L__BB0_36;
$L__BB0_27:
	add.s64 	%rd26, %rd1, %rd9;
	st.global.u8 	[%rd26], %rs1;
	bra.uni 	$L__BB0_36;
$L__BB0_28:
	mad.lo.s32 	%r64, %r2, %r7, %r4;
	shl.b32 	%r65, %r64, 2;
	add.s32 	%r67, %r22, %r65;
	ld.shared.u32 	%r68, [%r67+4];
	setp.le.s32 	%p16, %r11, %r68;
	@%p16 bra 	$L__BB0_30;
	shl.b32 	%r69, %r7, 2;
	add.s32 	%r70, %r9, %r69;
	ld.shared.u32 	%r71, [%r70+4];
	setp.gt.s32 	%p17, %r11, %r71;
	@%p17 bra 	$L__BB0_31;
$L__BB0_30:
	add.s64 	%rd20, %rd1, %rd9;
	mov.b16 	%rs4, 0;
	st.global.u8 	[%rd20], %rs4;
	bra.uni 	$L__BB0_36;
$L__BB0_31:
	add.s64 	%rd22, %rd1, %rd9;
	st.global.u8 	[%rd22], %rs1;
	bra.uni 	$L__BB0_36;
$L__BB0_32:
	mad.lo.s32 	%r56, %r2, %r7, %r4;
	shl.b32 	%r57, %r56, 2;
	add.s32 	%r59, %r22, %r57;
	ld.shared.u32 	%r60, [%r59];
	setp.le.s32 	%p14, %r11, %r60;
	@%p14 bra 	$L__BB0_34;
	shl.b32 	%r61, %r7, 2;
	add.s32 	%r62, %r9, %r61;
	ld.shared.u32 	%r63, [%r62+8];
	setp.gt.s32 	%p15, %r11, %r63;
	@%p15 bra 	$L__BB0_35;
$L__BB0_34:
	add.s64 	%rd16, %rd1, %rd9;
	mov.b16 	%rs3, 0;
	st.global.u8 	[%rd16], %rs3;
	bra.uni 	$L__BB0_36;
$L__BB0_35:
	add.s64 	%rd18, %rd1, %rd9;
	st.global.u8 	[%rd18], %rs1;
$L__BB0_36:
	ret;

}


// ===== COMPILED SASS (sm_100) =====

	.target	sm_100

	.elftype	@"ET_EXEC"


//--------------------- .note.nv.tkinfo           --------------------------
	.section	.note.nv.tkinfo,"",@"SHT_NOTE"
	.sectionflags	@"SHF_NOTE_NV_TKINFO"
	.tkinfo
        /*0018*/ 	.word	0x00000002
        /*0030*/ 	.string	""
        /*0030*/ 	.string	"ptxas"
        /*0030*/ 	.string	"Cuda compilation tools, release 13.0, V13.0.88"
        /*0030*/ 	.string	"Build cuda_13.0.r13.0/compiler.36424714_0"
        /*0030*/ 	.string	"-arch sm_100 -m 64 "



//--------------------- .note.nv.cuinfo           --------------------------
	.section	.note.nv.cuinfo,"",@"SHT_NOTE"
	.sectionflags	@"SHF_NOTE_NV_CUINFO"
        /*0018*/ 	.short	0x0002
        /*001a*/ 	.short	0x0064
        /*001c*/ 	.short	0x0082
	.zero		2


//--------------------- .nv.info                  --------------------------
	.section	.nv.info,"",@"SHT_CUDA_INFO"
	.align	4


	//----- nvinfo : EIATTR_REGCOUNT
	.align		4
        /*0000*/ 	.byte	0x04, 0x2f
        /*0002*/ 	.short	(.L_1 - .L_0)
	.align		4
.L_0:
        /*0004*/ 	.word	index@(_Z19non_max_supp_kernelPhS_S_ii)
        /*0008*/ 	.word	0x00000018


	//----- nvinfo : EIATTR_FRAME_SIZE
	.align		4
.L_1:
        /*000c*/ 	.byte	0x04, 0x11
        /*000e*/ 	.short	(.L_3 - .L_2)
	.align		4
.L_2:
        /*0010*/ 	.word	index@(_Z19non_max_supp_kernelPhS_S_ii)
        /*0014*/ 	.word	0x00000000


	//----- nvinfo : EIATTR_MIN_STACK_SIZE
	.align		4
.L_3:
        /*0018*/ 	.byte	0x04, 0x12
        /*001a*/ 	.short	(.L_5 - .L_4)
	.align		4
.L_4:
        /*001c*/ 	.word	index@(_Z19non_max_supp_kernelPhS_S_ii)
        /*0020*/ 	.word	0x00000000
.L_5:


//--------------------- .nv.compat                --------------------------
	.section	.nv.compat,"",@"SHT_CUDA_COMPAT_INFO"
	.align	4
        /*0000*/ 	.byte	0x02, 0x09, 0x00, 0x00, 0x02, 0x02, 0x01, 0x00, 0x02, 0x05, 0x05, 0x00, 0x03, 0x07, 0x01, 0x01
        /*0010*/ 	.byte	0x02, 0x03, 0x00, 0x00, 0x02, 0x06, 0x01, 0x00, 0x04, 0x0b, 0x08, 0x00, 0x09, 0x00, 0x00, 0x00
        /*0020*/ 	.byte	0x00, 0x00, 0x00, 0x00


//--------------------- .nv.info._Z19non_max_supp_kernelPhS_S_ii --------------------------
	.section	.nv.info._Z19non_max_supp_kernelPhS_S_ii,"",@"SHT_CUDA_INFO"
	.sectionflags	@""
	.align	4


	//----- nvinfo : EIATTR_CUDA_API_VERSION
	.align		4
        /*0000*/ 	.byte	0x04, 0x37
        /*0002*/ 	.short	(.L_7 - .L_6)
.L_6:
        /*0004*/ 	.word	0x00000082


	//----- nvinfo : EIATTR_KPARAM_INFO
	.align		4
.L_7:
        /*0008*/ 	.byte	0x04, 0x17
        /*000a*/ 	.short	(.L_9 - .L_8)
.L_8:
        /*000c*/ 	.word	0x00000000
        /*0010*/ 	.short	0x0004
        /*0012*/ 	.short	0x001c
        /*0014*/ 	.byte	0x00, 0xf0, 0x11, 0x00


	//----- nvinfo : EIATTR_KPARAM_INFO
	.align		4
.L_9:
        /*0018*/ 	.byte	0x04, 0x17
        /*001a*/ 	.short	(.L_11 - .L_10)
.L_10:
        /*001c*/ 	.word	0x00000000
        /*0020*/ 	.short	0x0003
        /*0022*/ 	.short	0x0018
        /*0024*/ 	.byte	0x00, 0xf0, 0x11, 0x00


	//----- nvinfo : EIATTR_KPARAM_INFO
	.align		4
.L_11:
        /*0028*/ 	.byte	0x04, 0x17
        /*002a*/ 	.short	(.L_13 - .L_12)
.L_12:
        /*002c*/ 	.word	0x00000000
        /*0030*/ 	.short	0x0002
        /*0032*/ 	.short	0x0010
        /*0034*/ 	.byte	0x00, 0xf5, 0x21, 0x00


	//----- nvinfo : EIATTR_KPARAM_INFO
	.align		4
.L_13:
        /*0038*/ 	.byte	0x04, 0x17
        /*003a*/ 	.short	(.L_15 - .L_14)
.L_14:
        /*003c*/ 	.word	0x00000000
        /*0040*/ 	.short	0x0001
        /*0042*/ 	.short	0x0008
        /*0044*/ 	.byte	0x00, 0xf5, 0x21, 0x00


	//----- nvinfo : EIATTR_KPARAM_INFO
	.align		4
.L_15:
        /*0048*/ 	.byte	0x04, 0x17
        /*004a*/ 	.short	(.L_17 - .L_16)
.L_16:
        /*004c*/ 	.word	0x00000000
        /*0050*/ 	.short	0x0000
        /*0052*/ 	.short	0x0000
        /*0054*/ 	.byte	0x00, 0xf5, 0x21, 0x00


	//----- nvinfo : EIATTR_SPARSE_MMA_MASK
	.align		4
.L_17:
        /*0058*/ 	.byte	0x03, 0x50
        /*005a*/ 	.short	0x0000


	//----- nvinfo : EIATTR_MAXREG_COUNT
	.align		4
        /*005c*/ 	.byte	0x03, 0x1b
        /*005e*/ 	.short	0x00ff


	//----- nvinfo : EIATTR_NUM_BARRIERS
	.align		4
        /*0060*/ 	.byte	0x02, 0x4c
        /*0062*/ 	.byte	0x01
	.zero		1


	//----- nvinfo : EIATTR_MERCURY_ISA_VERSION
	.align		4
        /*0064*/ 	.byte	0x03, 0x5f
        /*0066*/ 	.short	0x0101


	//----- nvinfo : EIATTR_VRC_CTA_INIT_COUNT
	.align		4
        /*0068*/ 	.byte	0x02, 0x4a
	.zero		1
	.zero		1


	//----- nvinfo : EIATTR_EXIT_INSTR_OFFSETS
	.align		4
        /*006c*/ 	.byte	0x04, 0x1c
        /*006e*/ 	.short	(.L_19 - .L_18)


	//   ....[0]....
.L_18:
        /*0070*/ 	.word	0x00000760


	//   ....[1]....
        /*0074*/ 	.word	0x000007b0


	//   ....[2]....
        /*0078*/ 	.word	0x00000880


	//   ....[3]....
        /*007c*/ 	.word	0x000008d0


	//   ....[4]....
        /*0080*/ 	.word	0x00000970


	//   ....[5]....
        /*0084*/ 	.word	0x00000a70


	//   ....[6]....
        /*0088*/ 	.word	0x00000ac0


	//   ....[7]....
        /*008c*/ 	.word	0x00000bc0


	//   ....[8]....
        /*0090*/ 	.word	0x00000c10


	//----- nvinfo : EIATTR_CRS_STACK_SIZE
	.align		4
.L_19:
        /*0094*/ 	.byte	0x04, 0x1e
        /*0096*/ 	.short	(.L_21 - .L_20)
.L_20:
        /*0098*/ 	.word	0x00000000


	//----- nvinfo : EIATTR_CBANK_PARAM_SIZE
	.align		4
.L_21:
        /*009c*/ 	.byte	0x03, 0x19
        /*009e*/ 	.short	0x0020


	//----- nvinfo : EIATTR_PARAM_CBANK
	.align		4
        /*00a0*/ 	.byte	0x04, 0x0a
        /*00a2*/ 	.short	(.L_23 - .L_22)
	.align		4
.L_22:
        /*00a4*/ 	.word	index@(.nv.constant0._Z19non_max_supp_kernelPhS_S_ii)
        /*00a8*/ 	.short	0x0380
        /*00aa*/ 	.short	0x0020


	//----- nvinfo : EIATTR_SW_WAR
	.align		4
.L_23:
        /*00ac*/ 	.byte	0x04, 0x36
        /*00ae*/ 	.short	(.L_25 - .L_24)
.L_24:
        /*00b0*/ 	.word	0x00000008
.L_25:


//--------------------- .nv.callgraph             --------------------------
	.section	.nv.callgraph,"",@"SHT_CUDA_CALLGRAPH"
	.align	4
	.sectionentsize	8
	.align		4
        /*0000*/ 	.word	0x00000000
	.align		4
        /*0004*/ 	.word	0xffffffff
	.align		4
        /*0008*/ 	.word	0x00000000
	.align		4
        /*000c*/ 	.word	0xfffffffe
	.align		4
        /*0010*/ 	.word	0x00000000
	.align		4
        /*0014*/ 	.word	0xfffffffd
	.align		4
        /*0018*/ 	.word	0x00000000
	.align		4
        /*001c*/ 	.word	0xfffffffc


//--------------------- .text._Z19non_max_supp_kernelPhS_S_ii --------------------------
	.section	.text._Z19non_max_supp_kernelPhS_S_ii,"ax",@progbits
	.align	128
        .global         _Z19non_max_supp_kernelPhS_S_ii
        .type           _Z19non_max_supp_kernelPhS_S_ii,@function
        .size           _Z19non_max_supp_kernelPhS_S_ii,(.L_x_26 - _Z19non_max_supp_kernelPhS_S_ii)
        .other          _Z19non_max_supp_kernelPhS_S_ii,@"STO_CUDA_ENTRY STV_DEFAULT"
_Z19non_max_supp_kernelPhS_S_ii:
.text._Z19non_max_supp_kernelPhS_S_ii:
[----:B------:R-:W-:Y:S01]  /*0000*/  LDC R1, c[0x0][0x37c] ;  /* 0x0000df00ff017b82 */ /* 0x000fe20000000800 */
[----:B------:R-:W0:Y:S07]  /*0010*/  S2R R0, SR_TID.Y ;  /* 0x0000000000007919 */ /* 0x000e2e0000002200 */
[----:B------:R-:W1:Y:S01]  /*0020*/  LDC R6, c[0x0][0x360] ;  /* 0x0000d800ff067b82 */ /* 0x000e620000000800 */
[----:B------:R-:W2:Y:S01]  /*0030*/  LDCU.64 UR6, c[0x0][0x380] ;  /* 0x00007000ff0677ac */ /* 0x000ea20008000a00 */
[----:B------:R-:W1:Y:S06]  /*0040*/  S2R R7, SR_TID.X ;  /* 0x0000000000077919 */ /* 0x000e6c0000002100 */
[----:B------:R-:W-:Y:S08]  /*0050*/  S2UR UR4, SR_CTAID.Y ;  /* 0x00000000000479c3 */ /* 0x000ff00000002600 */
[----:B------:R-:W1:Y:S08]  /*0060*/  S2UR UR5, SR_CTAID.X ;  /* 0x00000000000579c3 */ /* 0x000e700000002500 */
[----:B------:R-:W3:Y:S01]  /*0070*/  LDC R2, c[0x0][0x364] ;  /* 0x0000d900ff027b82 */ /* 0x000ee20000000800 */
[----:B0-----:R-:W-:-:S07]  /*0080*/  VIADD R5, R0, 0x1 ;  /* 0x0000000100057836 */ /* 0x001fce0000000000 */
[----:B------:R-:W0:Y:S01]  /*0090*/  LDC R17, c[0x0][0x39c] ;  /* 0x0000e700ff117b82 */ /* 0x000e220000000800 */
[----:B-1----:R-:W-:Y:S02]  /*00a0*/  IMAD R3, R6, UR5, R7 ;  /* 0x0000000506037c24 */ /* 0x002fe4000f8e0207 */
[----:B---3--:R-:W-:Y:S01]  /*00b0*/  IMAD R2, R2, UR4, R5 ;  /* 0x0000000402027c24 */ /* 0x008fe2000f8e0205 */
[----:B------:R-:W1:Y:S03]  /*00c0*/  LDCU.64 UR4, c[0x0][0x358] ;  /* 0x00006b00ff0477ac */ /* 0x000e660008000a00 */
[----:B0-----:R-:W-:-:S04]  /*00d0*/  IMAD R2, R2, R17, R3 ;  /* 0x0000001102027224 */ /* 0x001fc800078e0203 */
[----:B------:R-:W-:-:S05]  /*00e0*/  VIADD R8, R2, 0x1 ;  /* 0x0000000102087836 */ /* 0x000fca0000000000 */
[----:B------:R-:W-:Y:S02]  /*00f0*/  SHF.R.S32.HI R12, RZ, 0x1f, R8 ;  /* 0x0000001fff0c7819 */ /* 0x000fe40000011408 */
[----:B--2---:R-:W-:-:S04]  /*0100*/  IADD3 R2, P0, PT, R8, UR6, RZ ;  /* 0x0000000608027c10 */ /* 0x004fc8000ff1e0ff */
[----:B------:R-:W-:-:S05]  /*0110*/  IADD3.X R3, PT, PT, R12, UR7, RZ, P0, !PT ;  /* 0x000000070c037c10 */ /* 0x000fca00087fe4ff */
[----:B-1----:R-:W2:Y:S01]  /*0120*/  LDG.E.U8 R4, desc[UR4][R2.64] ;  /* 0x0000000402047981 */ /* 0x002ea2000c1e1100 */
[----:B------:R-:W-:Y:S01]  /*0130*/  VIADD R9, R6, 0x2 ;  /* 0x0000000206097836 */ /* 0x000fe20000000000 */
[----:B------:R-:W-:Y:S01]  /*0140*/  MOV R10, 0x400 ;  /* 0x00000400000a7802 */ /* 0x000fe20000000f00 */
[----:B------:R-:W-:Y:S01]  /*0150*/  BSSY.RECONVERGENT B1, `(.L_x_0) ;  /* 0x0000043000017945 */ /* 0x000fe20003800200 */
[----:B------:R-:W0:Y:S01]  /*0160*/  S2R R11, SR_CgaCtaId ;  /* 0x00000000000b7919 */ /* 0x000e220000008800 */
[----:B------:R-:W-:Y:S01]  /*0170*/  IMAD R13, R9, R0, R9 ;  /* 0x00000000090d7224 */ /* 0x000fe200078e0209 */
[----:B------:R-:W-:Y:S01]  /*0180*/  ISETP.NE.AND P0, PT, R0, RZ, PT ;  /* 0x000000ff0000720c */ /* 0x000fe20003f05270 */
[----:B------:R-:W-:Y:S01]  /*0190*/  BSSY.RELIABLE B0, `(.L_x_1) ;  /* 0x000003a000007945 */ /* 0x000fe20003800100 */
[----:B------:R-:W-:Y:S01]  /*01a0*/  VIADD R15, R7, 0x1 ;  /* 0x00000001070f7836 */ /* 0x000fe20000000000 */
[----:B0-----:R-:W-:Y:S01]  /*01b0*/  LEA R10, R11, R10, 0x18 ;  /* 0x0000000a0b0a7211 */ /* 0x001fe200078ec0ff */
[----:B------:R-:W-:-:S04]  /*01c0*/  IMAD.IADD R11, R13, 0x1, R7 ;  /* 0x000000010d0b7824 */ /* 0x000fc800078e0207 */
[----:B------:R-:W-:-:S05]  /*01d0*/  IMAD R11, R11, 0x4, R10 ;  /* 0x000000040b0b7824 */ /* 0x000fca00078e020a */
[----:B--2---:R0:W-:Y:S01]  /*01e0*/  STS [R11+0x4], R4 ;  /* 0x000004040b007388 */ /* 0x0041e20000000800 */
[----:B------:R-:W-:Y:S05]  /*01f0*/  @P0 BRA `(.L_x_2) ;  /* 0x0000000000480947 */ /* 0x000fea0003800000 */
[----:B------:R-:W-:Y:S01]  /*0200*/  IMAD.IADD R5, R8, 0x1, -R17 ;  /* 0x0000000108057824 */ /* 0x000fe200078e0a11 */
[----:B------:R-:W-:-:S04]  /*0210*/  ISETP.NE.AND P0, PT, R7, RZ, PT ;  /* 0x000000ff0700720c */ /* 0x000fc80003f05270 */
[----:B0-----:R-:W-:-:S04]  /*0220*/  IADD3 R4, P1, PT, R5, UR6, RZ ;  /* 0x0000000605047c10 */ /* 0x001fc8000ff3e0ff */
[----:B------:R-:W-:-:S05]  /*0230*/  LEA.HI.X.SX32 R5, R5, UR7, 0x1, P1 ;  /* 0x0000000705057c11 */ /* 0x000fca00088f0eff */
[----:B------:R-:W2:Y:S04]  /*0240*/  LDG.E.U8 R14, desc[UR4][R4.64] ;  /* 0x00000004040e7981 */ /* 0x000ea8000c1e1100 */
[----:B------:R-:W3:Y:S01]  /*0250*/  @!P0 LDG.E.U8 R19, desc[UR4][R4.64+-0x1] ;  /* 0xffffff0404138981 */ /* 0x000ee2000c1e1100 */
[----:B------:R-:W-:Y:S01]  /*0260*/  IMAD R17, R7, 0x4, R10 ;  /* 0x0000000407117824 */ /* 0x000fe200078e020a */
[----:B------:R-:W-:Y:S05]  /*0270*/  @!P0 BREAK.RELIABLE B0 ;  /* 0x0000000000008942 */ /* 0x000fea0003800100 */
[----:B--2---:R0:W-:Y:S04]  /*0280*/  STS [R17+0x4], R14 ;  /* 0x0000040e11007388 */ /* 0x0041e80000000800 */
[----:B---3--:R0:W-:Y:S01]  /*0290*/  @!P0 STS [R10], R19 ;  /* 0x000000130a008388 */ /* 0x0081e20000000800 */
[----:B------:R-:W-:Y:S05]  /*02a0*/  @!P0 BRA `(.L_x_3) ;  /* 0x0000000000848947 */ /* 0x000fea0003800000 */
[----:B------:R-:W-:-:S13]  /*02b0*/  ISETP.NE.AND P0, PT, R15, R6, PT ;  /* 0x000000060f00720c */ /* 0x000fda0003f05270 */
[----:B------:R-:W-:Y:S05]  /*02c0*/  @P0 BREAK.RELIABLE B0 ;  /* 0x0000000000000942 */ /* 0x000fea0003800100 */
[----:B------:R-:W-:Y:S05]  /*02d0*/  @P0 BRA `(.L_x_4) ;  /* 0x0000000000a80947 */ /* 0x000fea0003800000 */
[----:B------:R-:W2:Y:S01]  /*02e0*/  LDG.E.U8 R4, desc[UR4][R4.64+0x1] ;  /* 0x0000010404047981 */ /* 0x000ea2000c1e1100 */
[----:B0-----:R-:W-:-:S05]  /*02f0*/  IMAD R17, R6, 0x4, R10 ;  /* 0x0000000406117824 */ /* 0x001fca00078e020a */
[----:B--2---:R0:W-:Y:S01]  /*0300*/  STS [R17+0x4], R4 ;  /* 0x0000040411007388 */ /* 0x0041e20000000800 */
[----:B------:R-:W-:Y:S05]  /*0310*/  BRA `(.L_x_5) ;  /* 0x0000000000787947 */ /* 0x000fea0003800000 */
.L_x_2:
[----:B------:R-:W-:-:S13]  /*0320*/  ISETP.NE.AND P0, PT, R5, R6, PT ;  /* 0x000000060500720c */ /* 0x000fda0003f05270 */
[----:B------:R-:W-:Y:S05]  /*0330*/  @P0 BRA `(.L_x_6) ;  /* 0x0000000000540947 */ /* 0x000fea0003800000 */
[----:B------:R-:W-:Y:S02]  /*0340*/  ISETP.NE.AND P1, PT, R7, RZ, PT ;  /* 0x000000ff0700720c */ /* 0x000fe40003f25270 */
[----:B0-----:R-:W-:-:S04]  /*0350*/  IADD3 R4, P0, PT, R2, R17, RZ ;  /* 0x0000001102047210 */ /* 0x001fc80007f1e0ff */
[----:B------:R-:W-:-:S05]  /*0360*/  LEA.HI.X.SX32 R5, R17, R3, 0x1, P0 ;  /* 0x0000000311057211 */ /* 0x000fca00000f0eff */
[----:B------:R-:W2:Y:S04]  /*0370*/  LDG.E.U8 R14, desc[UR4][R4.64] ;  /* 0x00000004040e7981 */ /* 0x000ea8000c1e1100 */
[----:B------:R-:W3:Y:S01]  /*0380*/  @!P1 LDG.E.U8 R16, desc[UR4][R4.64+-0x1] ;  /* 0xffffff0404109981 */ /* 0x000ee2000c1e1100 */
[----:B------:R-:W-:Y:S01]  /*0390*/  IMAD R17, R9, R6, R9 ;  /* 0x0000000609117224 */ /* 0x000fe200078e0209 */
[----:B------:R-:W-:Y:S05]  /*03a0*/  @!P1 BREAK.RELIABLE B0 ;  /* 0x0000000000009942 */ /* 0x000fea0003800100 */
[----:B------:R-:W-:-:S02]  /*03b0*/  IMAD.IADD R19, R17, 0x1, R7 ;  /* 0x0000000111137824 */ /* 0x000fc400078e0207 */
[--C-:B------:R-:W-:Y:S02]  /*03c0*/  @!P1 IMAD R21, R17, 0x4, R10.reuse ;  /* 0x0000000411159824 */ /* 0x100fe400078e020a */
[----:B------:R-:W-:-:S05]  /*03d0*/  IMAD R19, R19, 0x4, R10 ;  /* 0x0000000413137824 */ /* 0x000fca00078e020a */
[----:B--2---:R1:W-:Y:S04]  /*03e0*/  STS [R19+0x4], R14 ;  /* 0x0000040e13007388 */ /* 0x0043e80000000800 */
[----:B---3--:R1:W-:Y:S01]  /*03f0*/  @!P1 STS [R21], R16 ;  /* 0x0000001015009388 */ /* 0x0083e20000000800 */
[----:B------:R-:W-:Y:S05]  /*0400*/  @!P1 BRA `(.L_x_3) ;  /* 0x00000000002c9947 */ /* 0x000fea0003800000 */
[----:B------:R-:W-:-:S13]  /*0410*/  ISETP.NE.AND P0, PT, R15, R6, PT ;  /* 0x000000060f00720c */ /* 0x000fda0003f05270 */
[----:B------:R-:W-:Y:S05]  /*0420*/  @P0 BREAK.RELIABLE B0 ;  /* 0x0000000000000942 */ /* 0x000fea0003800100 */
[----:B------:R-:W-:Y:S05]  /*0430*/  @P0 BRA `(.L_x_4) ;  /* 0x0000000000500947 */ /* 0x000fea0003800000 */
[----:B------:R-:W2:Y:S01]  /*0440*/  LDG.E.U8 R4, desc[UR4][R4.64+0x1] ;  /* 0x0000010404047981 */ /* 0x000ea2000c1e1100 */
[----:B------:R-:W-:-:S04]  /*0450*/  IMAD.IADD R17, R17, 0x1, R6 ;  /* 0x0000000111117824 */ /* 0x000fc800078e0206 */
[----:B------:R-:W-:-:S05]  /*0460*/  IMAD R17, R17, 0x4, R10 ;  /* 0x0000000411117824 */ /* 0x000fca00078e020a */
[----:B--2---:R2:W-:Y:S01]  /*0470*/  STS [R17+0x4], R4 ;  /* 0x0000040411007388 */ /* 0x0045e20000000800 */
[----:B------:R-:W-:Y:S05]  /*0480*/  BRA `(.L_x_5) ;  /* 0x00000000001c7947 */ /* 0x000fea0003800000 */
.L_x_6:
[----:B------:R-:W-:-:S13]  /*0490*/  ISETP.NE.AND P0, PT, R7, RZ, PT ;  /* 0x000000ff0700720c */ /* 0x000fda0003f05270 */
[----:B------:R-:W-:Y:S05]  /*04a0*/  @!P0 BREAK.RELIABLE B0 ;  /* 0x0000000000008942 */ /* 0x000fea0003800100 */
[----:B------:R-:W-:Y:S05]  /*04b0*/  @P0 BRA `(.L_x_5) ;  /* 0x0000000000100947 */ /* 0x000fea0003800000 */
.L_x_3:
[----:B------:R-:W2:Y:S01]  /*04c0*/  LDG.E.U8 R2, desc[UR4][R2.64+-0x1] ;  /* 0xffffff0402027981 */ /* 0x000ea2000c1e1100 */
[----:B------:R-:W-:-:S05]  /*04d0*/  IMAD R13, R13, 0x4, R10 ;  /* 0x000000040d0d7824 */ /* 0x000fca00078e020a */
[----:B--2---:R2:W-:Y:S01]  /*04e0*/  STS [R13], R2 ;  /* 0x000000020d007388 */ /* 0x0045e20000000800 */
[----:B------:R-:W-:Y:S05]  /*04f0*/  BRA `(.L_x_4) ;  /* 0x0000000000207947 */ /* 0x000fea0003800000 */
.L_x_5:
[----:B------:R-:W-:-:S13]  /*0500*/  ISETP.NE.AND P0, PT, R15, R6, PT ;  /* 0x000000060f00720c */ /* 0x000fda0003f05270 */
[----:B------:R-:W-:Y:S05]  /*0510*/  @P0 BREAK.RELIABLE B0 ;  /* 0x0000000000000942 */ /* 0x000fea0003800100 */
[----:B------:R-:W-:Y:S05]  /*0520*/  @P0 BRA `(.L_x_4) ;  /* 0x0000000000140947 */ /* 0x000fea0003800000 */
[----:B------:R-:W-:Y:S05]  /*0530*/  BSYNC.RELIABLE B0 ;  /* 0x0000000000007941 */ /* 0x000fea0003800100 */
.L_x_1:
[----:B------:R-:W3:Y:S01]  /*0540*/  LDG.E.U8 R2, desc[UR4][R2.64+0x1] ;  /* 0x0000010402027981 */ /* 0x000ee2000c1e1100 */
[----:B------:R-:W-:-:S04]  /*0550*/  IMAD.IADD R13, R13, 0x1, R6 ;  /* 0x000000010d0d7824 */ /* 0x000fc800078e0206 */
[----:B------:R-:W-:-:S05]  /*0560*/  IMAD R13, R13, 0x4, R10 ;  /* 0x000000040d0d7824 */ /* 0x000fca00078e020a */
[----:B---3--:R3:W-:Y:S02]  /*0570*/  STS [R13+0x4], R2 ;  /* 0x000004020d007388 */ /* 0x0087e40000000800 */
.L_x_4:
[----:B------:R-:W-:Y:S05]  /*0580*/  BSYNC.RECONVERGENT B1 ;  /* 0x0000000000017941 */ /* 0x000fea0003800200 */
.L_x_0:
[----:B------:R-:W-:Y:S05]  /*0590*/  WARPSYNC.ALL ;  /* 0x0000000000007948 */ /* 0x000fea0003800000 */
[----:B------:R-:W0:Y:S01]  /*05a0*/  LDCU.64 UR6, c[0x0][0x390] ;  /* 0x00007200ff0677ac */ /* 0x000e220008000a00 */
[----:B------:R-:W-:Y:S01]  /*05b0*/  BAR.SYNC.DEFER_BLOCKING 0x0 ;  /* 0x0000000000007b1d */ /* 0x000fe20000010000 */
[----:B0-2---:R-:W-:-:S04]  /*05c0*/  IADD3 R4, P0, PT, R8, UR6, RZ ;  /* 0x0000000608047c10 */ /* 0x005fc8000ff1e0ff */
[----:B------:R-:W-:Y:S01]  /*05d0*/  IADD3.X R5, PT, PT, R12, UR7, RZ, P0, !PT ;  /* 0x000000070c057c10 */ /* 0x000fe200087fe4ff */
[----:B---3--:R0:W2:Y:S04]  /*05e0*/  LDS.U8 R2, [R11+0x4] ;  /* 0x000004000b027984 */ /* 0x0080a80000000000 */
[----:B------:R-:W3:Y:S01]  /*05f0*/  LDG.E.U8 R4, desc[UR4][R4.64] ;  /* 0x0000000404047981 */ /* 0x000ee2000c1e1100 */
[----:B------:R-:W-:Y:S01]  /*0600*/  BSSY.RECONVERGENT B1, `(.L_x_7) ;  /* 0x0000032000017945 */ /* 0x000fe20003800200 */
[----:B---3--:R-:W-:-:S13]  /*0610*/  ISETP.GT.AND P0, PT, R4, 0x59, PT ;  /* 0x000000590400780c */ /* 0x008fda0003f04270 */
[----:B0-2---:R-:W-:Y:S05]  /*0620*/  @P0 BRA `(.L_x_8) ;  /* 0x0000000000ac0947 */ /* 0x005fea0003800000 */
[----:B------:R-:W-:-:S13]  /*0630*/  ISETP.NE.AND P0, PT, R4, RZ, PT ;  /* 0x000000ff0400720c */ /* 0x000fda0003f05270 */
[----:B------:R-:W-:Y:S05]  /*0640*/  @!P0 BRA `(.L_x_9) ;  /* 0x00000000005c8947 */ /* 0x000fea0003800000 */
[----:B------:R-:W-:-:S13]  /*0650*/  ISETP.NE.AND P0, PT, R4, 0x2d, PT ;  /* 0x0000002d0400780c */ /* 0x000fda0003f05270 */
[----:B------:R-:W-:Y:S05]  /*0660*/  @P0 BRA `(.L_x_10) ;  /* 0x0000000000ac0947 */ /* 0x000fea0003800000 */
[----:B------:R-:W-:Y:S01]  /*0670*/  IMAD R7, R9, R0, R7 ;  /* 0x0000000009077224 */ /* 0x000fe200078e0207 */
[----:B------:R-:W-:Y:S03]  /*0680*/  BSSY.RECONVERGENT B2, `(.L_x_11) ;  /* 0x0000009000027945 */ /* 0x000fe60003800200 */
[----:B------:R-:W-:-:S06]  /*0690*/  IMAD R7, R7, 0x4, R10 ;  /* 0x0000000407077824 */ /* 0x000fcc00078e020a */
[----:B------:R-:W0:Y:S02]  /*06a0*/  LDS R7, [R7+0x8] ;  /* 0x0000080007077984 */ /* 0x000e240000000800 */
[----:B0-----:R-:W-:-:S13]  /*06b0*/  ISETP.GT.AND P0, PT, R2, R7, PT ;  /* 0x000000070200720c */ /* 0x001fda0003f04270 */
[----:B------:R-:W-:Y:S05]  /*06c0*/  @!P0 BRA `(.L_x_12) ;  /* 0x0000000000108947 */ /* 0x000fea0003800000 */
[----:B------:R-:W-:-:S06]  /*06d0*/  IMAD R3, R6, 0x4, R11 ;  /* 0x0000000406037824 */ /* 0x000fcc00078e020b */
[----:B------:R-:W0:Y:S02]  /*06e0*/  LDS R3, [R3+0x8] ;  /* 0x0000080003037984 */ /* 0x000e240000000800 */
[----:B0-----:R-:W-:-:S13]  /*06f0*/  ISETP.GT.AND P0, PT, R2, R3, PT ;  /* 0x000000030200720c */ /* 0x001fda0003f04270 */
[----:B------:R-:W-:Y:S05]  /*0700*/  @P0 BRA `(.L_x_13) ;  /* 0x0000000000180947 */ /* 0x000fea0003800000 */
.L_x_12:
[----:B------:R-:W-:Y:S05]  /*0710*/  BSYNC.RECONVERGENT B2 ;  /* 0x0000000000027941 */ /* 0x000fea0003800200 */
.L_x_11:
[----:B------:R-:W0:Y:S02]  /*0720*/  LDCU.64 UR6, c[0x0][0x388] ;  /* 0x00007100ff0677ac */ /* 0x000e240008000a00 */
[----:B0-----:R-:W-:-:S04]  /*0730*/  IADD3 R8, P0, PT, R8, UR6, RZ ;  /* 0x0000000608087c10 */ /* 0x001fc8000ff1e0ff */
[----:B------:R-:W-:-:S05]  /*0740*/  IADD3.X R9, PT, PT, R12, UR7, RZ, P0, !PT ;  /* 0x000000070c097c10 */ /* 0x000fca00087fe4ff */
[----:B------:R-:W-:Y:S01]  /*0750*/  STG.E.U8 desc[UR4][R8.64], RZ ;  /* 0x000000ff08007986 */ /* 0x000fe2000c101104 */
[----:B------:R-:W-:Y:S05]  /*0760*/  EXIT ;  /* 0x000000000000794d */ /* 0x000fea0003800000 */
.L_x_13:
[----:B------:R-:W0:Y:S02]  /*0770*/  LDCU.64 UR6, c[0x0][0x388] ;  /* 0x00007100ff0677ac */ /* 0x000e240008000a00 */
[----:B0-----:R-:W-:-:S04]  /*0780*/  IADD3 R8, P0, PT, R8, UR6, RZ ;  /* 0x0000000608087c10 */ /* 0x001fc8000ff1e0ff */
[----:B------:R-:W-:-:S05]  /*0790*/  IADD3.X R9, PT, PT, R12, UR7, RZ, P0, !PT ;  /* 0x000000070c097c10 */ /* 0x000fca00087fe4ff */
[----:B------:R-:W-:Y:S01]  /*07a0*/  STG.E.U8 desc[UR4][R8.64], R2 ;  /* 0x0000000208007986 */ /* 0x000fe2000c101104 */
[----:B------:R-:W-:Y:S05]  /*07b0*/  EXIT ;  /* 0x000000000000794d */ /* 0x000fea0003800000 */
.L_x_9:
[----:B------:R-:W0:Y:S01]  /*07c0*/  LDS R3, [R11+0x8] ;  /* 0x000008000b037984 */ /* 0x000e220000000800 */
[----:B------:R-:W-:Y:S01]  /*07d0*/  BSSY.RECONVERGENT B2, `(.L_x_14) ;  /* 0x0000006000027945 */ /* 0x000fe20003800200 */
[----:B0-----:R-:W-:-:S13]  /*07e0*/  ISETP.GT.AND P0, PT, R2, R3, PT ;  /* 0x000000030200720c */ /* 0x001fda0003f04270 */
[----:B------:R-:W-:Y:S05]  /*07f0*/  @!P0 BRA `(.L_x_15) ;  /* 0x00000000000c8947 */ /* 0x000fea0003800000 */
[----:B------:R-:W0:Y:S02]  /*0800*/  LDS R11, [R11] ;  /* 0x000000000b0b7984 */ /* 0x000e240000000800 */
[----:B0-----:R-:W-:-:S13]  /*0810*/  ISETP.GT.AND P0, PT, R2, R11, PT ;  /* 0x0000000b0200720c */ /* 0x001fda0003f04270 */
[----:B------:R-:W-:Y:S05]  /*0820*/  @P0 BRA `(.L_x_16) ;  /* 0x0000000000180947 */ /* 0x000fea0003800000 */
.L_x_15:
[----:B------:R-:W-:Y:S05]  /*0830*/  BSYNC.RECONVERGENT B2 ;  /* 0x0000000000027941 */ /* 0x000fea0003800200 */
.L_x_14:
[----:B------:R-:W0:Y:S02]  /*0840*/  LDCU.64 UR6, c[0x0][0x388] ;  /* 0x00007100ff0677ac */ /* 0x000e240008000a00 */
[----:B0-----:R-:W-:-:S04]  /*0850*/  IADD3 R8, P0, PT, R8, UR6, RZ ;  /* 0x0000000608087c10 */ /* 0x001fc8000ff1e0ff */
[----:B------:R-:W-:-:S05]  /*0860*/  IADD3.X R9, PT, PT, R12, UR7, RZ, P0, !PT ;  /* 0x000000070c097c10 */ /* 0x000fca00087fe4ff */
[----:B------:R-:W-:Y:S01]  /*0870*/  STG.E.U8 desc[UR4][R8.64], RZ ;  /* 0x000000ff08007986 */ /* 0x000fe2000c101104 */
[----:B------:R-:W-:Y:S05]  /*0880*/  EXIT ;  /* 0x000000000000794d */ /* 0x000fea0003800000 */
.L_x_16:
[----:B------:R-:W0:Y:S02]  /*0890*/  LDCU.64 UR6, c[0x0][0x388] ;  /* 0x00007100ff0677ac */ /* 0x000e240008000a00 */
[----:B0-----:R-:W-:-:S04]  /*08a0*/  IADD3 R8, P0, PT, R8, UR6, RZ ;  /* 0x0000000608087c10 */ /* 0x001fc8000ff1e0ff */
[----:B------:R-:W-:-:S05]  /*08b0*/  IADD3.X R9, PT, PT, R12, UR7, RZ, P0, !PT ;  /* 0x000000070c097c10 */ /* 0x000fca00087fe4ff */
[----:B------:R-:W-:Y:S01]  /*08c0*/  STG.E.U8 desc[UR4][R8.64], R2 ;  /* 0x0000000208007986 */ /* 0x000fe2000c101104 */
[----:B------:R-:W-:Y:S05]  /*08d0*/  EXIT ;  /* 0x000000000000794d */ /* 0x000fea0003800000 */
.L_x_8:
[----:B------:R-:W-:-:S13]  /*08e0*/  ISETP.NE.AND P0, PT, R4, 0x5a, PT ;  /* 0x0000005a0400780c */ /* 0x000fda0003f05270 */
[----:B------:R-:W-:Y:S05]  /*08f0*/  @!P0 BRA `(.L_x_17) ;  /* 0x0000000000748947 */ /* 0x000fea0003800000 */
[----:B------:R-:W-:-:S13]  /*0900*/  ISETP.NE.AND P0, PT, R4, 0x87, PT ;  /* 0x000000870400780c */ /* 0x000fda0003f05270 */
[----:B------:R-:W-:Y:S05]  /*0910*/  @!P0 BRA `(.L_x_18) ;  /* 0x0000000000188947 */ /* 0x000fea0003800000 */
.L_x_10:
[----:B------:R-:W-:Y:S05]  /*0920*/  BSYNC.RECONVERGENT B1 ;  /* 0x0000000000017941 */ /* 0x000fea0003800200 */
.L_x_7:
[----:B------:R-:W0:Y:S02]  /*0930*/  LDCU.64 UR6, c[0x0][0x388] ;  /* 0x00007100ff0677ac */ /* 0x000e240008000a00 */
[----:B0-----:R-:W-:-:S04]  /*0940*/  IADD3 R8, P0, PT, R8, UR6, RZ ;  /* 0x0000000608087c10 */ /* 0x001fc8000ff1e0ff */
[----:B------:R-:W-:-:S05]  /*0950*/  IADD3.X R9, PT, PT, R12, UR7, RZ, P0, !PT ;  /* 0x000000070c097c10 */ /* 0x000fca00087fe4ff */
[----:B------:R-:W-:Y:S01]  /*0960*/  STG.E.U8 desc[UR4][R8.64], R2 ;  /* 0x0000000208007986 */ /* 0x000fe2000c101104 */
[----:B------:R-:W-:Y:S05]  /*0970*/  EXIT ;  /* 0x000000000000794d */ /* 0x000fea0003800000 */
.L_x_18:
[----:B------:R-:W-:Y:S01]  /*0980*/  IMAD R7, R9, R0, R7 ;  /* 0x0000000009077224 */ /* 0x000fe200078e0207 */
[----:B------:R-:W-:Y:S03]  /*0990*/  BSSY.RECONVERGENT B2, `(.L_x_19) ;  /* 0x0000009000027945 */ /* 0x000fe60003800200 */
[----:B------:R-:W-:-:S06]  /*09a0*/  IMAD R3, R7, 0x4, R10 ;  /* 0x0000000407037824 */ /* 0x000fcc00078e020a */
[----:B------:R-:W0:Y:S02]  /*09b0*/  LDS R3, [R3] ;  /* 0x0000000003037984 */ /* 0x000e240000000800 */
[----:B0-----:R-:W-:-:S13]  /*09c0*/  ISETP.GT.AND P0, PT, R2, R3, PT ;  /* 0x000000030200720c */ /* 0x001fda0003f04270 */
[----:B------:R-:W-:Y:S05]  /*09d0*/  @!P0 BRA `(.L_x_20) ;  /* 0x0000000000108947 */ /* 0x000fea0003800000 */
[----:B------:R-:W-:-:S06]  /*09e0*/  IMAD R3, R6, 0x4, R11 ;  /* 0x0000000406037824 */ /* 0x000fcc00078e020b */
[----:B------:R-:W0:Y:S02]  /*09f0*/  LDS R3, [R3+0x10] ;  /* 0x0000100003037984 */ /* 0x000e240000000800 */
[----:B0-----:R-:W-:-:S13]  /*0a00*/  ISETP.GT.AND P0, PT, R2, R3, PT ;  /* 0x000000030200720c */ /* 0x001fda0003f04270 */
[----:B------:R-:W-:Y:S05]  /*0a10*/  @P0 BRA `(.L_x_21) ;  /* 0x0000000000180947 */ /* 0x000fea0003800000 */
.L_x_20:
[----:B------:R-:W-:Y:S05]  /*0a20*/  BSYNC.RECONVERGENT B2 ;  /* 0x0000000000027941 */ /* 0x000fea0003800200 */
.L_x_19:
[----:B------:R-:W0:Y:S02]  /*0a30*/  LDCU.64 UR6, c[0x0][0x388] ;  /* 0x00007100ff0677ac */ /* 0x000e240008000a00 */
[----:B0-----:R-:W-:-:S04]  /*0a40*/  IADD3 R8, P0, PT, R8, UR6, RZ ;  /* 0x0000000608087c10 */ /* 0x001fc8000ff1e0ff */
[----:B------:R-:W-:-:S05]  /*0a50*/  IADD3.X R9, PT, PT, R12, UR7, RZ, P0, !PT ;  /* 0x000000070c097c10 */ /* 0x000fca00087fe4ff */
[----:B------:R-:W-:Y:S01]  /*0a60*/  STG.E.U8 desc[UR4][R8.64], RZ ;  /* 0x000000ff08007986 */ /* 0x000fe2000c101104 */
[----:B------:R-:W-:Y:S05]  /*0a70*/  EXIT ;  /* 0x000000000000794d */ /* 0x000fea0003800000 */
.L_x_21:
[----:B------:R-:W0:Y:S02]  /*0a80*/  LDCU.64 UR6, c[0x0][0x388] ;  /* 0x00007100ff0677ac */ /* 0x000e240008000a00 */
[----:B0-----:R-:W-:-:S04]  /*0a90*/  IADD3 R8, P0, PT, R8, UR6, RZ ;  /* 0x0000000608087c10 */ /* 0x001fc8000ff1e0ff */
[----:B------:R-:W-:-:S05]  /*0aa0*/  IADD3.X R9, PT, PT, R12, UR7, RZ, P0, !PT ;  /* 0x000000070c097c10 */ /* 0x000fca00087fe4ff */
[----:B------:R-:W-:Y:S01]  /*0ab0*/  STG.E.U8 desc[UR4][R8.64], R2 ;  /* 0x0000000208007986 */ /* 0x000fe2000c101104 */
[----:B------:R-:W-:Y:S05]  /*0ac0*/  EXIT ;  /* 0x000000000000794d */ /* 0x000fea0003800000 */
.L_x_17:
        /* <DEDUP_REMOVED lines=10> */
.L_x_23:
[----:B------:R-:W-:Y:S05]  /*0b70*/  BSYNC.RECONVERGENT B2 ;  /* 0x0000000000027941 */ /* 0x000fea0003800200 */
.L_x_22:
[----:B------:R-:W0:Y:S02]  /*0b80*/  LDCU.64 UR6, c[0x0][0x388] ;  /* 0x00007100ff0677ac */ /* 0x000e240008000a00 */
[----:B0-----:R-:W-:-:S04]  /*0b90*/  IADD3 R8, P0, PT, R8, UR6, RZ ;  /* 0x0000000608087c10 */ /* 0x001fc8000ff1e0ff */
[----:B------:R-:W-:-:S05]  /*0ba0*/  IADD3.X R9, PT, PT, R12, UR7, RZ, P0, !PT ;  /* 0x000000070c097c10 */ /* 0x000fca00087fe4ff */
[----:B------:R-:W-:Y:S01]  /*0bb0*/  STG.E.U8 desc[UR4][R8.64], RZ ;  /* 0x000000ff08007986 */ /* 0x000fe2000c101104 */
[----:B------:R-:W-:Y:S05]  /*0bc0*/  EXIT ;  /* 0x000000000000794d */ /* 0x000fea0003800000 */
.L_x_24:
[----:B------:R-:W0:Y:S02]  /*0bd0*/  LDCU.64 UR6, c[0x0][0x388] ;  /* 0x00007100ff0677ac */ /* 0x000e240008000a00 */
[----:B0-----:R-:W-:-:S04]  /*0be0*/  IADD3 R8, P0, PT, R8, UR6, RZ ;  /* 0x0000000608087c10 */ /* 0x001fc8000ff1e0ff */
[----:B------:R-:W-:-:S05]  /*0bf0*/  IADD3.X R9, PT, PT, R12, UR7, RZ, P0, !PT ;  /* 0x000000070c097c10 */ /* 0x000fca00087fe4ff */
[----:B------:R-:W-:Y:S01]  /*0c00*/  STG.E.U8 desc[UR4][R8.64], R2 ;  /* 0x0000000208007986 */ /* 0x000fe2000c101104 */
[----:B------:R-:W-:Y:S05]  /*0c10*/  EXIT ;  /* 0x000000000000794d */ /* 0x000fea0003800000 */
.L_x_25:
[----:B------:R-:W-:-:S00]  /*0c20*/  BRA `(.L_x_25) ;  /* 0xfffffffc00fc7947 */ /* 0x000fc0000383ffff */
[----:B------:R-:W-:-:S00]  /*0c30*/  NOP ;  /* 0x0000000000007918 */ /* 0x000fc00000000000 */
        /* <DEDUP_REMOVED lines=12> */
.L_x_26:


//--------------------- .nv.shared._Z19non_max_supp_kernelPhS_S_ii --------------------------
	.section	.nv.shared._Z19non_max_supp_kernelPhS_S_ii,"aw",@nobits
	.sectionflags	@""
	.align	16
	.zero		1024


//--------------------- .nv.shared.reserved.0     --------------------------
	.section	.nv.shared.reserved.0,"aw",@nobits
	.weak		__nv_reservedSMEM_offset_0_alias
	.size		__nv_reservedSMEM_offset_0_alias, 0, 64
	.other		__nv_reservedSMEM_offset_0_alias,@"STO_CUDA_RESERVED_SHARED STV_DEFAULT"
__nv_reservedSMEM_offset_0_alias:
	.zero		0
	.zero		64


//--------------------- .nv.constant0._Z19non_max_supp_kernelPhS_S_ii --------------------------
	.section	.nv.constant0._Z19non_max_supp_kernelPhS_S_ii,"a",@progbits
	.sectionflags	@""
	.align	4
.nv.constant0._Z19non_max_supp_kernelPhS_S_ii:
	.zero		928


//--------------------- SYMBOLS --------------------------

	.type		.nv.reservedSmem.offset0,@object
	.size		.nv.reservedSmem.offset0,0x4
	.type		.nv.reservedSmem.cap,@object
	.size		.nv.reservedSmem.cap,0x4
